	.headerflags	@"EF_CUDA_TEXMODE_UNIFIED EF_CUDA_64BIT_ADDRESS EF_CUDA_ACCELERATORS EF_CUDA_SM90 EF_CUDA_VIRTUAL_SM(EF_CUDA_SM90)"
	.elftype	@"ET_EXEC"


//--------------------- .nv.info                  --------------------------
	.section	.nv.info,"",@"SHT_CUDA_INFO"
	.align	4


	//----- nvinfo : EIATTR_REGCOUNT
	.align		4
        /*0000*/ 	.byte	0x04, 0x2f
        /*0002*/ 	.short	(.L_3 - .L_2)
	.align		4
.L_2:
        /*0004*/ 	.word	index@(triton_poi_fused__native_batch_norm_legit_no_training__prelu_kernel_add_40)
        /*0008*/ 	.word	0x00000028


	//----- nvinfo : EIATTR_MIN_STACK_SIZE
	.align		4
.L_3:
        /*000c*/ 	.byte	0x04, 0x12
        /*000e*/ 	.short	(.L_5 - .L_4)
	.align		4
.L_4:
        /*0010*/ 	.word	index@(triton_poi_fused__native_batch_norm_legit_no_training__prelu_kernel_add_40)
        /*0014*/ 	.word	0x00000000


	//----- nvinfo : EIATTR_FRAME_SIZE
	.align		4
.L_5:
        /*0018*/ 	.byte	0x04, 0x11
        /*001a*/ 	.short	(.L_7 - .L_6)
	.align		4
.L_6:
        /*001c*/ 	.word	index@(triton_poi_fused__native_batch_norm_legit_no_training__prelu_kernel_add_40)
        /*0020*/ 	.word	0x00000000


	//----- nvinfo : EIATTR_MIN_STACK_SIZE
	.align		4
.L_7:
        /*0024*/ 	.byte	0x04, 0x12
        /*0026*/ 	.short	(.L_9 - .L_8)
	.align		4
.L_8:
        /*0028*/ 	.word	index@(triton_poi_fused__native_batch_norm_legit_no_training__prelu_kernel_add_40)
        /*002c*/ 	.word	0x00000000
.L_9:


//--------------------- .nv.info.triton_poi_fused__native_batch_norm_legit_no_training__prelu_kernel_add_40 --------------------------
	.section	.nv.info.triton_poi_fused__native_batch_norm_legit_no_training__prelu_kernel_add_40,"",@"SHT_CUDA_INFO"
	.sectionflags	@""
	.align	4


	//----- nvinfo : EIATTR_CUDA_API_VERSION
	.align		4
        /*0000*/ 	.byte	0x04, 0x37
        /*0002*/ 	.short	(.L_11 - .L_10)
.L_10:
        /*0004*/ 	.word	0x0000007c


	//----- nvinfo : EIATTR_KPARAM_INFO
	.align		4
.L_11:
        /*0008*/ 	.byte	0x04, 0x17
        /*000a*/ 	.short	(.L_13 - .L_12)
.L_12:
        /*000c*/ 	.word	0x00000000
        /*0010*/ 	.short	0x0017
        /*0012*/ 	.short	0x00b8
        /*0014*/ 	.byte	0x00, 0xf0, 0x11, 0x00


	//----- nvinfo : EIATTR_KPARAM_INFO
	.align		4
.L_13:
        /*0018*/ 	.byte	0x04, 0x17
        /*001a*/ 	.short	(.L_15 - .L_14)
.L_14:
        /*001c*/ 	.word	0x00000000
        /*0020*/ 	.short	0x0016
        /*0022*/ 	.short	0x00b0
        /*0024*/ 	.byte	0x00, 0xf4, 0x21, 0x00


	//----- nvinfo : EIATTR_KPARAM_INFO
	.align		4
.L_15:
        /*0028*/ 	.byte	0x04, 0x17
        /*002a*/ 	.short	(.L_17 - .L_16)
.L_16:
        /*002c*/ 	.word	0x00000000
        /*0030*/ 	.short	0x0015
        /*0032*/ 	.short	0x00a8
        /*0034*/ 	.byte	0x00, 0xf4, 0x21, 0x00


	//----- nvinfo : EIATTR_KPARAM_INFO
	.align		4
.L_17:
        /*0038*/ 	.byte	0x04, 0x17
        /*003a*/ 	.short	(.L_19 - .L_18)
.L_18:
        /*003c*/ 	.word	0x00000000
        /*0040*/ 	.short	0x0014
        /*0042*/ 	.short	0x00a0
        /*0044*/ 	.byte	0x00, 0xf4, 0x21, 0x00


	//----- nvinfo : EIATTR_KPARAM_INFO
	.align		4
.L_19:
        /*0048*/ 	.byte	0x04, 0x17
        /*004a*/ 	.short	(.L_21 - .L_20)
.L_20:
        /*004c*/ 	.word	0x00000000
        /*0050*/ 	.short	0x0013
        /*0052*/ 	.short	0x0098
        /*0054*/ 	.byte	0x00, 0xf4, 0x21, 0x00


	//----- nvinfo : EIATTR_KPARAM_INFO
	.align		4
.L_21:
        /*0058*/ 	.byte	0x04, 0x17
        /*005a*/ 	.short	(.L_23 - .L_22)
.L_22:
        /*005c*/ 	.word	0x00000000
        /*0060*/ 	.short	0x0012
        /*0062*/ 	.short	0x0090
        /*0064*/ 	.byte	0x00, 0xf4, 0x21, 0x00


	//----- nvinfo : EIATTR_KPARAM_INFO
	.align		4
.L_23:
        /*0068*/ 	.byte	0x04, 0x17
        /*006a*/ 	.short	(.L_25 - .L_24)
.L_24:
        /*006c*/ 	.word	0x00000000
        /*0070*/ 	.short	0x0011
        /*0072*/ 	.short	0x0088
        /*0074*/ 	.byte	0x00, 0xf4, 0x21, 0x00


	//----- nvinfo : EIATTR_KPARAM_INFO
	.align		4
.L_25:
        /*0078*/ 	.byte	0x04, 0x17
        /*007a*/ 	.short	(.L_27 - .L_26)
.L_26:
        /*007c*/ 	.word	0x00000000
        /*0080*/ 	.short	0x0010
        /*0082*/ 	.short	0x0080
        /*0084*/ 	.byte	0x00, 0xf4, 0x21, 0x00


	//----- nvinfo : EIATTR_KPARAM_INFO
	.align		4
.L_27:
        /*0088*/ 	.byte	0x04, 0x17
        /*008a*/ 	.short	(.L_29 - .L_28)
.L_28:
        /*008c*/ 	.word	0x00000000
        /*0090*/ 	.short	0x000f
        /*0092*/ 	.short	0x0078
        /*0094*/ 	.byte	0x00, 0xf4, 0x21, 0x00


	//----- nvinfo : EIATTR_KPARAM_INFO
	.align		4
.L_29:
        /*0098*/ 	.byte	0x04, 0x17
        /*009a*/ 	.short	(.L_31 - .L_30)
.L_30:
        /*009c*/ 	.word	0x00000000
        /*00a0*/ 	.short	0x000e
        /*00a2*/ 	.short	0x0070
        /*00a4*/ 	.byte	0x00, 0xf4, 0x21, 0x00


	//----- nvinfo : EIATTR_KPARAM_INFO
	.align		4
.L_31:
        /*00a8*/ 	.byte	0x04, 0x17
        /*00aa*/ 	.short	(.L_33 - .L_32)
.L_32:
        /*00ac*/ 	.word	0x00000000
        /*00b0*/ 	.short	0x000d
        /*00b2*/ 	.short	0x0068
        /*00b4*/ 	.byte	0x00, 0xf4, 0x21, 0x00


	//----- nvinfo : EIATTR_KPARAM_INFO
	.align		4
.L_33:
        /*00b8*/ 	.byte	0x04, 0x17
        /*00ba*/ 	.short	(.L_35 - .L_34)
.L_34:
        /*00bc*/ 	.word	0x00000000
        /*00c0*/ 	.short	0x000c
        /*00c2*/ 	.short	0x0060
        /*00c4*/ 	.byte	0x00, 0xf4, 0x21, 0x00


	//----- nvinfo : EIATTR_KPARAM_INFO
	.align		4
.L_35:
        /*00c8*/ 	.byte	0x04, 0x17
        /*00ca*/ 	.short	(.L_37 - .L_36)
.L_36:
        /*00cc*/ 	.word	0x00000000
        /*00d0*/ 	.short	0x000b
        /*00d2*/ 	.short	0x0058
        /*00d4*/ 	.byte	0x00, 0xf4, 0x21, 0x00


	//----- nvinfo : EIATTR_KPARAM_INFO
	.align		4
.L_37:
        /*00d8*/ 	.byte	0x04, 0x17
        /*00da*/ 	.short	(.L_39 - .L_38)
.L_38:
        /*00dc*/ 	.word	0x00000000
        /*00e0*/ 	.short	0x000a
        /*00e2*/ 	.short	0x0050
        /*00e4*/ 	.byte	0x00, 0xf4, 0x21, 0x00


	//----- nvinfo : EIATTR_KPARAM_INFO
	.align		4
.L_39:
        /*00e8*/ 	.byte	0x04, 0x17
        /*00ea*/ 	.short	(.L_41 - .L_40)
.L_40:
        /*00ec*/ 	.word	0x00000000
        /*00f0*/ 	.short	0x0009
        /*00f2*/ 	.short	0x0048
        /*00f4*/ 	.byte	0x00, 0xf4, 0x21, 0x00


	//----- nvinfo : EIATTR_KPARAM_INFO
	.align		4
.L_41:
        /*00f8*/ 	.byte	0x04, 0x17
        /*00fa*/ 	.short	(.L_43 - .L_42)
.L_42:
        /*00fc*/ 	.word	0x00000000
        /*0100*/ 	.short	0x0008
        /*0102*/ 	.short	0x0040
        /*0104*/ 	.byte	0x00, 0xf4, 0x21, 0x00


	//----- nvinfo : EIATTR_KPARAM_INFO
	.align		4
.L_43:
        /*0108*/ 	.byte	0x04, 0x17
        /*010a*/ 	.short	(.L_45 - .L_44)
.L_44:
        /*010c*/ 	.word	0x00000000
        /*0110*/ 	.short	0x0007
        /*0112*/ 	.short	0x0038
        /*0114*/ 	.byte	0x00, 0xf4, 0x21, 0x00


	//----- nvinfo : EIATTR_KPARAM_INFO
	.align		4
.L_45:
        /*0118*/ 	.byte	0x04, 0x17
        /*011a*/ 	.short	(.L_47 - .L_46)
.L_46:
        /*011c*/ 	.word	0x00000000
        /*0120*/ 	.short	0x0006
        /*0122*/ 	.short	0x0030
        /*0124*/ 	.byte	0x00, 0xf4, 0x21, 0x00


	//----- nvinfo : EIATTR_KPARAM_INFO
	.align		4
.L_47:
        /*0128*/ 	.byte	0x04, 0x17
        /*012a*/ 	.short	(.L_49 - .L_48)
.L_48:
        /*012c*/ 	.word	0x00000000
        /*0130*/ 	.short	0x0005
        /*0132*/ 	.short	0x0028
        /*0134*/ 	.byte	0x00, 0xf4, 0x21, 0x00


	//----- nvinfo : EIATTR_KPARAM_INFO
	.align		4
.L_49:
        /*0138*/ 	.byte	0x04, 0x17
        /*013a*/ 	.short	(.L_51 - .L_50)
.L_50:
        /*013c*/ 	.word	0x00000000
        /*0140*/ 	.short	0x0004
        /*0142*/ 	.short	0x0020
        /*0144*/ 	.byte	0x00, 0xf4, 0x21, 0x00


	//----- nvinfo : EIATTR_KPARAM_INFO
	.align		4
.L_51:
        /*0148*/ 	.byte	0x04, 0x17
        /*014a*/ 	.short	(.L_53 - .L_52)
.L_52:
        /*014c*/ 	.word	0x00000000
        /*0150*/ 	.short	0x0003
        /*0152*/ 	.short	0x0018
        /*0154*/ 	.byte	0x00, 0xf4, 0x21, 0x00


	//----- nvinfo : EIATTR_KPARAM_INFO
	.align		4
.L_53:
        /*0158*/ 	.byte	0x04, 0x17
        /*015a*/ 	.short	(.L_55 - .L_54)
.L_54:
        /*015c*/ 	.word	0x00000000
        /*0160*/ 	.short	0x0002
        /*0162*/ 	.short	0x0010
        /*0164*/ 	.byte	0x00, 0xf4, 0x21, 0x00


	//----- nvinfo : EIATTR_KPARAM_INFO
	.align		4
.L_55:
        /*0168*/ 	.byte	0x04, 0x17
        /*016a*/ 	.short	(.L_57 - .L_56)
.L_56:
        /*016c*/ 	.word	0x00000000
        /*0170*/ 	.short	0x0001
        /*0172*/ 	.short	0x0008
        /*0174*/ 	.byte	0x00, 0xf4, 0x21, 0x00


	//----- nvinfo : EIATTR_KPARAM_INFO
	.align		4
.L_57:
        /*0178*/ 	.byte	0x04, 0x17
        /*017a*/ 	.short	(.L_59 - .L_58)
.L_58:
        /*017c*/ 	.word	0x00000000
        /*0180*/ 	.short	0x0000
        /*0182*/ 	.short	0x0000
        /*0184*/ 	.byte	0x00, 0xf4, 0x21, 0x00


	//----- nvinfo : EIATTR_SPARSE_MMA_MASK
	.align		4
.L_59:
        /*0188*/ 	.byte	0x03, 0x50
        /*018a*/ 	.short	0x0000


	//----- nvinfo : EIATTR_MAXREG_COUNT
	.align		4
        /*018c*/ 	.byte	0x03, 0x1b
        /*018e*/ 	.short	0x00ff


	//----- nvinfo : EIATTR_EXIT_INSTR_OFFSETS
	.align		4
        /*0190*/ 	.byte	0x04, 0x1c
        /*0192*/ 	.short	(.L_61 - .L_60)


	//   ....[0]....
.L_60:
        /*0194*/ 	.word	0x00000970


	//----- nvinfo : EIATTR_REQNTID
	.align		4
.L_61:
        /*0198*/ 	.byte	0x04, 0x10
        /*019a*/ 	.short	(.L_63 - .L_62)
.L_62:
        /*019c*/ 	.word	0x00000080
        /*01a0*/ 	.word	0x00000001
        /*01a4*/ 	.word	0x00000001


	//----- nvinfo : EIATTR_CBANK_PARAM_SIZE
	.align		4
.L_63:
        /*01a8*/ 	.byte	0x03, 0x19
        /*01aa*/ 	.short	0x00bc


	//----- nvinfo : EIATTR_PARAM_CBANK
	.align		4
        /*01ac*/ 	.byte	0x04, 0x0a
        /*01ae*/ 	.short	(.L_65 - .L_64)
	.align		4
.L_64:
        /*01b0*/ 	.word	index@(.nv.constant0.triton_poi_fused__native_batch_norm_legit_no_training__prelu_kernel_add_40)
        /*01b4*/ 	.short	0x0210
        /*01b6*/ 	.short	0x00bc


	//----- nvinfo : EIATTR_SW_WAR
	.align		4
.L_65:
        /*01b8*/ 	.byte	0x04, 0x36
        /*01ba*/ 	.short	(.L_67 - .L_66)
.L_66:
        /*01bc*/ 	.word	0x00000008
.L_67:


//--------------------- .nv.callgraph             --------------------------
	.section	.nv.callgraph,"",@"SHT_CUDA_CALLGRAPH"
	.align	4
	.sectionentsize	8
	.align		4
        /*0000*/ 	.word	0x00000000
	.align		4
        /*0004*/ 	.word	0xffffffff
	.align		4
        /*0008*/ 	.word	0x00000000
	.align		4
        /*000c*/ 	.word	0xfffffffe
	.align		4
        /*0010*/ 	.word	0x00000000
	.align		4
        /*0014*/ 	.word	0xfffffffd
	.align		4
        /*0018*/ 	.word	0x00000000
	.align		4
        /*001c*/ 	.word	0xfffffffc


//--------------------- .nv.constant4             --------------------------
	.section	.nv.constant4,"a",@progbits
	.align	8
	.align		8
.nv.constant4:
        /*0000*/ 	.dword	_$_str
	.align		8
        /*0008*/ 	.dword	_$_str_$_2


//--------------------- .text.triton_poi_fused__native_batch_norm_legit_no_training__prelu_kernel_add_40 --------------------------
	.section	.text.triton_poi_fused__native_batch_norm_legit_no_training__prelu_kernel_add_40,"ax",@progbits
	.align	128
        .global         triton_poi_fused__native_batch_norm_legit_no_training__prelu_kernel_add_40
        .type           triton_poi_fused__native_batch_norm_legit_no_training__prelu_kernel_add_40,@function
        .size           triton_poi_fused__native_batch_norm_legit_no_training__prelu_kernel_add_40,(.L_x_1 - triton_poi_fused__native_batch_norm_legit_no_training__prelu_kernel_add_40)
        .other          triton_poi_fused__native_batch_norm_legit_no_training__prelu_kernel_add_40,@"STO_CUDA_ENTRY STV_DEFAULT"
triton_poi_fused__native_batch_norm_legit_no_training__prelu_kernel_add_40:
.text.triton_poi_fused__native_batch_norm_legit_no_training__prelu_kernel_add_40:
[----:B------:R-:W-:Y:S01]  /*0000*/  LDC R1, c[0x0][0x28] ;  /* 0x00000a00ff017b82 */ /* 0x000fe20000000800 */
[----:B------:R-:W1:Y:S07]  /*0010*/  S2R R0, SR_TID.X ;  /* 0x0000000000007919 */ /* 0x000e6e0000002100 */
[----:B------:R-:W2:Y:S01]  /*0020*/  LDC.64 R6, c[0x0][0x280] ;  /* 0x0000a000ff067b82 */ /* 0x000ea20000000a00 */
[----:B------:R-:W-:Y:S01]  /*0030*/  ULDC.64 UR4, c[0x0][0x208] ;  /* 0x0000820000047ab9 */ /* 0x000fe20000000a00 */
[----:B------:R-:W3:Y:S06]  /*0040*/  S2R R5, SR_CTAID.X ;  /* 0x0000000000057919 */ /* 0x000eec0000002500 */
[----:B------:R-:W4:Y:S08]  /*0050*/  LDC.64 R2, c[0x0][0x230] ;  /* 0x00008c00ff027b82 */ /* 0x000f300000000a00 */
[----:B------:R-:W5:Y:S08]  /*0060*/  LDC.64 R10, c[0x0][0x270] ;  /* 0x00009c00ff0a7b82 */ /* 0x000f700000000a00 */
[----:B------:R-:W5:Y:S01]  /*0070*/  LDC.64 R8, c[0x0][0x278] ;  /* 0x00009e00ff087b82 */ /* 0x000f620000000a00 */
[----:B-1----:R-:W-:Y:S01]  /*0080*/  SHF.L.U32 R0, R0, 0x1, RZ ;  /* 0x0000000100007819 */ /* 0x002fe200000006ff */
[----:B------:R-:W-:-:S06]  /*0090*/  HFMA2.MMA R19, -RZ, RZ, 1.625, 0 ;  /* 0x3e800000ff137435 */ /* 0x000fcc00000001ff */
[----:B------:R-:W1:Y:S01]  /*00a0*/  LDC.64 R14, c[0x0][0x240] ;  /* 0x00009000ff0e7b82 */ /* 0x000e620000000a00 */
[----:B---3--:R-:W-:Y:S02]  /*00b0*/  SHF.R.S32.HI R4, RZ, 0x17, R5 ;  /* 0x00000017ff047819 */ /* 0x008fe40000011405 */
[----:B------:R-:W-:Y:S02]  /*00c0*/  LOP3.LUT R0, R0, 0xfe, RZ, 0xc0, !PT ;  /* 0x000000fe00007812 */ /* 0x000fe400078ec0ff */
[----:B------:R-:W-:Y:S02]  /*00d0*/  SGXT R4, R4, 0x1 ;  /* 0x000000010404781a */ /* 0x000fe40000000200 */
[----:B------:R-:W-:Y:S01]  /*00e0*/  LEA R5, R5, R0, 0x8 ;  /* 0x0000000005057211 */ /* 0x000fe200078e40ff */
[----:B------:R-:W3:Y:S03]  /*00f0*/  LDC.64 R16, c[0x0][0x228] ;  /* 0x00008a00ff107b82 */ /* 0x000ee60000000a00 */
[----:B------:R-:W-:-:S04]  /*0100*/  LEA.HI R4, R4, R5, RZ, 0x4 ;  /* 0x0000000504047211 */ /* 0x000fc800078f20ff */
[--C-:B------:R-:W-:Y:S01]  /*0110*/  SHF.R.S32.HI R25, RZ, 0x4, R4.reuse ;  /* 0x00000004ff197819 */ /* 0x100fe20000011404 */
[----:B------:R-:W3:Y:S01]  /*0120*/  LDC.64 R28, c[0x0][0x290] ;  /* 0x0000a400ff1c7b82 */ /* 0x000ee20000000a00 */
[----:B------:R-:W-:-:S04]  /*0130*/  SHF.R.S32.HI R4, RZ, 0x1f, R4 ;  /* 0x0000001fff047819 */ /* 0x000fc80000011404 */
[----:B------:R-:W-:-:S03]  /*0140*/  LEA.HI R4, R4, R25, RZ, 0x6 ;  /* 0x0000001904047211 */ /* 0x000fc600078f30ff */
[----:B------:R-:W3:Y:S01]  /*0150*/  LDC.64 R36, c[0x0][0x248] ;  /* 0x00009200ff247b82 */ /* 0x000ee20000000a00 */
[----:B------:R-:W-:-:S04]  /*0160*/  LOP3.LUT R4, R4, 0xffffffc0, RZ, 0xc0, !PT ;  /* 0xffffffc004047812 */ /* 0x000fc800078ec0ff */
[----:B------:R-:W-:-:S03]  /*0170*/  IADD3 R25, R25, -R4, RZ ;  /* 0x8000000419197210 */ /* 0x000fc60007ffe0ff */
[----:B------:R-:W3:Y:S02]  /*0180*/  LDC.64 R34, c[0x0][0x258] ;  /* 0x00009600ff227b82 */ /* 0x000ee40000000a00 */
[----:B--2---:R-:W-:-:S04]  /*0190*/  IMAD.WIDE R6, R25, 0x4, R6 ;  /* 0x0000000419067825 */ /* 0x004fc800078e0206 */
[----:B----4-:R-:W-:Y:S02]  /*01a0*/  IMAD.WIDE R2, R25, 0x4, R2 ;  /* 0x0000000419027825 */ /* 0x010fe400078e0202 */
[----:B------:R-:W2:Y:S01]  /*01b0*/  LDG.E.EL R6, desc[UR4][R6.64] ;  /* 0x0000000406067981 */ /* 0x000ea2000c2e1900 */
[----:B------:R-:W4:Y:S03]  /*01c0*/  LDC.64 R32, c[0x0][0x268] ;  /* 0x00009a00ff207b82 */ /* 0x000f260000000a00 */
[----:B------:R-:W2:Y:S01]  /*01d0*/  LDG.E.EL R2, desc[UR4][R2.64] ;  /* 0x0000000402027981 */ /* 0x000ea2000c2e1900 */
[----:B-----5:R-:W-:-:S04]  /*01e0*/  IMAD.WIDE R10, R5, 0x4, R10 ;  /* 0x00000004050a7825 */ /* 0x020fc800078e020a */
[C---:B0-----:R-:W-:Y:S01]  /*01f0*/  IMAD.WIDE R8, R25.reuse, 0x4, R8 ;  /* 0x0000000419087825 */ /* 0x041fe200078e0208 */
[----:B------:R-:W0:Y:S01]  /*0200*/  LDC.64 R30, c[0x0][0x288] ;  /* 0x0000a200ff1e7b82 */ /* 0x000e220000000a00 */
[----:B------:R-:W5:Y:S04]  /*0210*/  LDG.E.64 R10, desc[UR4][R10.64] ;  /* 0x000000040a0a7981 */ /* 0x000f68000c1e1b00 */
[----:B------:R-:W5:Y:S01]  /*0220*/  LDG.E.EL R27, desc[UR4][R8.64] ;  /* 0x00000004081b7981 */ /* 0x000f62000c2e1900 */
[----:B-1----:R-:W-:-:S04]  /*0230*/  IMAD.WIDE R14, R25, 0x4, R14 ;  /* 0x00000004190e7825 */ /* 0x002fc800078e020e */
[----:B---3--:R-:W-:-:S04]  /*0240*/  IMAD.WIDE R16, R25, 0x4, R16 ;  /* 0x0000000419107825 */ /* 0x008fc800078e0210 */
[C---:B------:R-:W-:Y:S01]  /*0250*/  IMAD.WIDE R28, R25.reuse, 0x4, R28 ;  /* 0x00000004191c7825 */ /* 0x040fe200078e021c */
[----:B------:R1:W3:Y:S04]  /*0260*/  LDG.E.EL R23, desc[UR4][R16.64] ;  /* 0x0000000410177981 */ /* 0x0002e8000c2e1900 */
[----:B------:R1:W3:Y:S02]  /*0270*/  LDG.E.EL R8, desc[UR4][R28.64] ;  /* 0x000000041c087981 */ /* 0x0002e4000c2e1900 */
[----:B-1----:R-:W1:Y:S08]  /*0280*/  LDC.64 R16, c[0x0][0x220] ;  /* 0x00008800ff107b82 */ /* 0x002e700000000a00 */
[----:B------:R-:W1:Y:S01]  /*0290*/  LDC.64 R28, c[0x0][0x250] ;  /* 0x00009400ff1c7b82 */ /* 0x000e620000000a00 */
[----:B------:R-:W-:-:S04]  /*02a0*/  IMAD.WIDE R36, R25, 0x4, R36 ;  /* 0x0000000419247825 */ /* 0x000fc800078e0224 */
[----:B------:R-:W-:-:S04]  /*02b0*/  IMAD.WIDE R34, R25, 0x4, R34 ;  /* 0x0000000419227825 */ /* 0x000fc800078e0222 */
[----:B----4-:R-:W-:-:S04]  /*02c0*/  IMAD.WIDE R32, R25, 0x4, R32 ;  /* 0x0000000419207825 */ /* 0x010fc800078e0220 */
[----:B0-----:R-:W-:Y:S01]  /*02d0*/  IMAD.WIDE R30, R25, 0x4, R30 ;  /* 0x00000004191e7825 */ /* 0x001fe200078e021e */
[----:B------:R-:W4:Y:S03]  /*02e0*/  LDG.E.EL R22, desc[UR4][R32.64] ;  /* 0x0000000420167981 */ /* 0x000f26000c2e1900 */
[----:B-1----:R-:W-:-:S06]  /*02f0*/  IMAD.WIDE R16, R5, 0x4, R16 ;  /* 0x0000000405107825 */ /* 0x002fcc00078e0210 */
[----:B------:R-:W3:Y:S01]  /*0300*/  LDG.E.64 R16, desc[UR4][R16.64] ;  /* 0x0000000410107981 */ /* 0x000ee2000c1e1b00 */
[----:B------:R-:W-:-:S04]  /*0310*/  IMAD.WIDE R28, R5, 0x4, R28 ;  /* 0x00000004051c7825 */ /* 0x000fc800078e021c */
[----:B--2---:R-:W-:Y:S02]  /*0320*/  FADD R12, R6, 9.9999997473787516356e-06 ;  /* 0x3727c5ac060c7421 */ /* 0x004fe40000000000 */
[----:B------:R-:W0:Y:S02]  /*0330*/  LDC.64 R6, c[0x0][0x2a8] ;  /* 0x0000aa00ff067b82 */ /* 0x000e240000000a00 */
[----:B------:R-:W1:Y:S01]  /*0340*/  MUFU.SQRT R13, R12 ;  /* 0x0000000c000d7308 */ /* 0x000e620000002000 */
[----:B------:R-:W-:-:S05]  /*0350*/  FADD R0, R2, 9.9999997473787516356e-06 ;  /* 0x3727c5ac02007421 */ /* 0x000fca0000000000 */
[----:B------:R-:W2:Y:S02]  /*0360*/  LDC.64 R2, c[0x0][0x238] ;  /* 0x00008e00ff027b82 */ /* 0x000ea40000000a00 */
[----:B------:R-:W5:Y:S01]  /*0370*/  MUFU.SQRT R4, R0 ;  /* 0x0000000000047308 */ /* 0x000f620000002000 */
[C---:B-1----:R-:W-:Y:S02]  /*0380*/  FSETP.GT.AND P1, PT, R13.reuse, 8.50705917302346158658e+37, PT ;  /* 0x7e8000000d00780b */ /* 0x042fe40003f24000 */
[----:B------:R-:W-:-:S11]  /*0390*/  FSETP.GEU.AND P3, PT, R13, 1.175494350822287508e-38, PT ;  /* 0x008000000d00780b */ /* 0x000fd60003f6e000 */
[----:B------:R-:W-:-:S04]  /*03a0*/  @P1 FMUL R13, R13, 0.25 ;  /* 0x3e8000000d0d1820 */ /* 0x000fc80000400000 */
[----:B------:R-:W-:Y:S01]  /*03b0*/  @!P3 FMUL R13, R13, 16777216 ;  /* 0x4b8000000d0db820 */ /* 0x000fe20000400000 */
[----:B-----5:R-:W-:-:S03]  /*03c0*/  FSETP.GT.AND P0, PT, R4, 8.50705917302346158658e+37, PT ;  /* 0x7e8000000400780b */ /* 0x020fc60003f04000 */
[----:B------:R1:W5:Y:S01]  /*03d0*/  MUFU.RCP R20, R13 ;  /* 0x0000000d00147308 */ /* 0x0003620000001000 */
[C---:B------:R-:W-:Y:S02]  /*03e0*/  FSEL R0, R19.reuse, 1, P0 ;  /* 0x3f80000013007808 */ /* 0x040fe40000000000 */
[----:B------:R-:W-:Y:S01]  /*03f0*/  FSEL R19, R19, 1, P1 ;  /* 0x3f80000013137808 */ /* 0x000fe20000800000 */
[----:B-1----:R-:W1:Y:S04]  /*0400*/  LDC.64 R12, c[0x0][0x298] ;  /* 0x0000a600ff0c7b82 */ /* 0x002e680000000a00 */
[----:B------:R-:W-:-:S04]  /*0410*/  @!P3 FMUL R19, R19, 16777216 ;  /* 0x4b8000001313b820 */ /* 0x000fc80000400000 */
[----:B-----5:R-:W-:Y:S02]  /*0420*/  FMUL R20, R20, R19 ;  /* 0x0000001314147220 */ /* 0x020fe40000400000 */
[----:B------:R-:W5:Y:S01]  /*0430*/  LDC.64 R18, c[0x0][0x2b8] ;  /* 0x0000ae00ff127b82 */ /* 0x000f620000000a00 */
[----:B0-----:R-:W-:Y:S01]  /*0440*/  IMAD.WIDE R6, R25, 0x4, R6 ;  /* 0x0000000419067825 */ /* 0x001fe200078e0206 */
[----:B------:R-:W-:-:S05]  /*0450*/  FSETP.GEU.AND P2, PT, R4, 1.175494350822287508e-38, PT ;  /* 0x008000000400780b */ /* 0x000fca0003f4e000 */
[----:B------:R-:W4:Y:S01]  /*0460*/  LDG.E.EL R6, desc[UR4][R6.64] ;  /* 0x0000000406067981 */ /* 0x000f22000c2e1900 */
[----:B------:R-:W-:Y:S01]  /*0470*/  @P0 FMUL R4, R4, 0.25 ;  /* 0x3e80000004040820 */ /* 0x000fe20000400000 */
[C---:B-1----:R-:W-:Y:S02]  /*0480*/  IMAD.WIDE R12, R25.reuse, 0x4, R12 ;  /* 0x00000004190c7825 */ /* 0x042fe400078e020c */
[----:B------:R0:W4:Y:S04]  /*0490*/  LDG.E.EL R7, desc[UR4][R14.64] ;  /* 0x000000040e077981 */ /* 0x000128000c2e1900 */
[----:B------:R1:W4:Y:S01]  /*04a0*/  LDG.E.EL R21, desc[UR4][R12.64] ;  /* 0x000000040c157981 */ /* 0x000322000c2e1900 */
[----:B0-----:R-:W0:Y:S01]  /*04b0*/  LDC.64 R14, c[0x0][0x2a0] ;  /* 0x0000a800ff0e7b82 */ /* 0x001e220000000a00 */
[----:B------:R-:W-:Y:S01]  /*04c0*/  @!P2 FMUL R4, R4, 16777216 ;  /* 0x4b8000000404a820 */ /* 0x000fe20000400000 */
[----:B-----5:R-:W-:-:S06]  /*04d0*/  IMAD.WIDE R18, R25, 0x4, R18 ;  /* 0x0000000419127825 */ /* 0x020fcc00078e0212 */
[----:B-1----:R-:W1:Y:S01]  /*04e0*/  LDC.64 R12, c[0x0][0x2b0] ;  /* 0x0000ac00ff0c7b82 */ /* 0x002e620000000a00 */
[----:B------:R5:W0:Y:S02]  /*04f0*/  MUFU.RCP R9, R4 ;  /* 0x0000000400097308 */ /* 0x000a240000001000 */
[----:B-----5:R5:W4:Y:S05]  /*0500*/  LDG.E.EL R4, desc[UR4][R18.64] ;  /* 0x0000000412047981 */ /* 0x020b2a000c2e1900 */
[----:B-----5:R-:W5:Y:S01]  /*0510*/  LDC.64 R18, c[0x0][0x260] ;  /* 0x00009800ff127b82 */ /* 0x020f620000000a00 */
[----:B0-----:R-:W-:-:S04]  /*0520*/  IMAD.WIDE R14, R5, 0x4, R14 ;  /* 0x00000004050e7825 */ /* 0x001fc800078e020e */
[----:B-1----:R-:W-:Y:S02]  /*0530*/  IMAD.WIDE R12, R5, 0x4, R12 ;  /* 0x00000004050c7825 */ /* 0x002fe400078e020c */
[----:B------:R-:W4:Y:S02]  /*0540*/  LDG.E.64 R14, desc[UR4][R14.64] ;  /* 0x000000040e0e7981 */ /* 0x000f24000c1e1b00 */
[----:B--2---:R-:W-:-:S04]  /*0550*/  IMAD.WIDE R2, R25, 0x4, R2 ;  /* 0x0000000419027825 */ /* 0x004fc800078e0202 */
[--C-:B------:R-:W-:Y:S01]  /*0560*/  FADD R25, R10, -R27.reuse ;  /* 0x8000001b0a197221 */ /* 0x100fe20000000000 */
[----:B------:R-:W-:Y:S01]  /*0570*/  FADD R27, R11, -R27 ;  /* 0x8000001b0b1b7221 */ /* 0x000fe20000000000 */
[----:B------:R-:W2:Y:S04]  /*0580*/  LDG.E.64 R12, desc[UR4][R12.64] ;  /* 0x000000040c0c7981 */ /* 0x000ea8000c1e1b00 */
[----:B------:R-:W2:Y:S04]  /*0590*/  LDG.E.64 R10, desc[UR4][R28.64] ;  /* 0x000000041c0a7981 */ /* 0x000ea8000c1e1b00 */
[----:B------:R-:W2:Y:S01]  /*05a0*/  LDG.E.EL R24, desc[UR4][R2.64] ;  /* 0x0000000402187981 */ /* 0x000ea2000c2e1900 */
[----:B-----5:R-:W-:-:S03]  /*05b0*/  IMAD.WIDE R18, R5, 0x4, R18 ;  /* 0x0000000405127825 */ /* 0x020fc600078e0212 */
[----:B------:R0:W5:Y:S04]  /*05c0*/  LDG.E.EL R3, desc[UR4][R30.64] ;  /* 0x000000041e037981 */ /* 0x000168000c2e1900 */
[----:B------:R-:W5:Y:S04]  /*05d0*/  LDG.E.64 R18, desc[UR4][R18.64] ;  /* 0x0000000412127981 */ /* 0x000f68000c1e1b00 */
[----:B------:R-:W5:Y:S01]  /*05e0*/  LDG.E.EL R2, desc[UR4][R34.64] ;  /* 0x0000000422027981 */ /* 0x000f62000c2e1900 */
[----:B------:R-:W-:-:S04]  /*05f0*/  @!P2 FMUL R0, R0, 16777216 ;  /* 0x4b8000000000a820 */ /* 0x000fc80000400000 */
[----:B------:R-:W-:Y:S02]  /*0600*/  FMUL R9, R9, R0 ;  /* 0x0000000009097220 */ /* 0x000fe40000400000 */
[----:B------:R-:W5:Y:S01]  /*0610*/  LDG.E.EL R0, desc[UR4][R36.64] ;  /* 0x0000000424007981 */ /* 0x000f62000c2e1900 */
[--C-:B---3--:R-:W-:Y:S01]  /*0620*/  FADD R26, R16, -R23.reuse ;  /* 0x80000017101a7221 */ /* 0x108fe20000000000 */
[----:B0-----:R-:W-:Y:S01]  /*0630*/  FADD R30, R17, -R23 ;  /* 0x80000017111e7221 */ /* 0x001fe20000000000 */
[C---:B------:R-:W-:Y:S01]  /*0640*/  FMUL R25, R20.reuse, R25 ;  /* 0x0000001914197220 */ /* 0x040fe20000400000 */
[----:B------:R-:W-:Y:S01]  /*0650*/  FMUL R27, R20, R27 ;  /* 0x0000001b141b7220 */ /* 0x000fe20000400000 */
[C---:B------:R-:W-:Y:S01]  /*0660*/  FMUL R16, R9.reuse, R26 ;  /* 0x0000001a09107220 */ /* 0x040fe20000400000 */
[----:B------:R-:W-:Y:S01]  /*0670*/  FMUL R30, R9, R30 ;  /* 0x0000001e091e7220 */ /* 0x000fe20000400000 */
[----:B----4-:R-:W-:Y:S02]  /*0680*/  FSETP.GT.AND P0, PT, R14, RZ, PT ;  /* 0x000000ff0e00720b */ /* 0x010fe40003f04000 */
[----:B------:R-:W-:-:S02]  /*0690*/  FSETP.GT.AND P1, PT, R15, RZ, PT ;  /* 0x000000ff0f00720b */ /* 0x000fc40003f24000 */
[----:B--2---:R-:W-:Y:S02]  /*06a0*/  FSETP.GT.AND P5, PT, R12, RZ, PT ;  /* 0x000000ff0c00720b */ /* 0x004fe40003fa4000 */
[----:B------:R-:W-:Y:S02]  /*06b0*/  FSETP.GT.AND P2, PT, R13, RZ, PT ;  /* 0x000000ff0d00720b */ /* 0x000fe40003f44000 */
[----:B------:R-:W-:Y:S01]  /*06c0*/  FSETP.GT.AND P4, PT, R11, RZ, PT ;  /* 0x000000ff0b00720b */ /* 0x000fe20003f84000 */
[----:B------:R-:W-:-:S04]  /*06d0*/  FFMA R23, R24, R30, R7 ;  /* 0x0000001e18177223 */ /* 0x000fc80000000007 */
[-C--:B------:R-:W-:Y:S02]  /*06e0*/  @!P0 FMUL R14, R14, R6.reuse ;  /* 0x000000060e0e8220 */ /* 0x080fe40000400000 */
[----:B------:R-:W-:Y:S01]  /*06f0*/  @!P1 FMUL R15, R15, R6 ;  /* 0x000000060f0f9220 */ /* 0x000fe20000400000 */
[----:B------:R-:W-:Y:S01]  /*0700*/  FSETP.GT.AND P0, PT, R10, RZ, PT ;  /* 0x000000ff0a00720b */ /* 0x000fe20003f04000 */
[C-C-:B-----5:R-:W-:Y:S01]  /*0710*/  FFMA R20, R3.reuse, R25, R8.reuse ;  /* 0x0000001903147223 */ /* 0x160fe20000000008 */
[----:B------:R-:W-:Y:S01]  /*0720*/  FFMA R26, R3, R27, R8 ;  /* 0x0000001b031a7223 */ /* 0x000fe20000000008 */
[----:B------:R-:W-:Y:S01]  /*0730*/  FFMA R3, R24, R16, R7 ;  /* 0x0000001018037223 */ /* 0x000fe20000000007 */
[----:B------:R-:W0:Y:S01]  /*0740*/  LDC.64 R8, c[0x0][0x218] ;  /* 0x00008600ff087b82 */ /* 0x000e220000000a00 */
[----:B------:R-:W-:Y:S02]  /*0750*/  FSETP.GT.AND P3, PT, R19, RZ, PT ;  /* 0x000000ff1300720b */ /* 0x000fe40003f64000 */
[----:B------:R-:W-:Y:S01]  /*0760*/  FSETP.GT.AND P1, PT, R18, RZ, PT ;  /* 0x000000ff1200720b */ /* 0x000fe20003f24000 */
[----:B------:R-:W-:-:S04]  /*0770*/  @!P5 FMUL R12, R12, R4 ;  /* 0x000000040c0cd220 */ /* 0x000fc80000400000 */
[----:B------:R-:W1:Y:S01]  /*0780*/  LDC.64 R6, c[0x0][0x210] ;  /* 0x00008400ff067b82 */ /* 0x000e620000000a00 */
[----:B------:R-:W-:Y:S01]  /*0790*/  @!P2 FMUL R13, R13, R4 ;  /* 0x000000040d0da220 */ /* 0x000fe20000400000 */
[----:B------:R-:W-:Y:S01]  /*07a0*/  @!P4 FMUL R11, R11, R2 ;  /* 0x000000020b0bc220 */ /* 0x000fe20000400000 */
[----:B------:R-:W-:Y:S02]  /*07b0*/  FSETP.GT.AND P6, PT, R20, RZ, PT ;  /* 0x000000ff1400720b */ /* 0x000fe40003fc4000 */
[----:B------:R-:W-:-:S03]  /*07c0*/  FSETP.GT.AND P5, PT, R26, RZ, PT ;  /* 0x000000ff1a00720b */ /* 0x000fc60003fa4000 */
[----:B------:R-:W2:Y:S01]  /*07d0*/  LDC.64 R16, c[0x0][0x2c0] ;  /* 0x0000b000ff107b82 */ /* 0x000ea20000000a00 */
[----:B------:R-:W-:Y:S02]  /*07e0*/  FSETP.GT.AND P2, PT, R3, RZ, PT ;  /* 0x000000ff0300720b */ /* 0x000fe40003f44000 */
[----:B------:R-:W-:Y:S01]  /*07f0*/  FSETP.GT.AND P4, PT, R23, RZ, PT ;  /* 0x000000ff1700720b */ /* 0x000fe20003f84000 */
[----:B------:R-:W-:Y:S01]  /*0800*/  @!P0 FMUL R10, R10, R2 ;  /* 0x000000020a0a8220 */ /* 0x000fe20000400000 */
[-C--:B------:R-:W-:Y:S01]  /*0810*/  @!P1 FMUL R18, R18, R22.reuse ;  /* 0x0000001612129220 */ /* 0x080fe20000400000 */
[----:B------:R-:W-:Y:S01]  /*0820*/  @!P3 FMUL R19, R19, R22 ;  /* 0x000000161313b220 */ /* 0x000fe20000400000 */
[----:B------:R-:W-:Y:S01]  /*0830*/  FADD R25, R14, R12 ;  /* 0x0000000c0e197221 */ /* 0x000fe20000000000 */
[----:B------:R-:W-:Y:S01]  /*0840*/  FADD R13, R15, R13 ;  /* 0x0000000d0f0d7221 */ /* 0x000fe20000000000 */
[C---:B------:R-:W-:Y:S01]  /*0850*/  @!P6 FMUL R20, R21.reuse, R20 ;  /* 0x000000141514e220 */ /* 0x040fe20000400000 */
[----:B------:R-:W-:Y:S01]  /*0860*/  @!P5 FMUL R26, R21, R26 ;  /* 0x0000001a151ad220 */ /* 0x000fe20000400000 */
[----:B------:R-:W-:Y:S01]  /*0870*/  FADD R10, R10, R18 ;  /* 0x000000120a0a7221 */ /* 0x000fe20000000000 */
[----:B------:R-:W-:-:S02]  /*0880*/  FADD R2, R11, R19 ;  /* 0x000000130b027221 */ /* 0x000fc40000000000 */
[C---:B------:R-:W-:Y:S02]  /*0890*/  @!P2 FMUL R3, R0.reuse, R3 ;  /* 0x000000030003a220 */ /* 0x040fe40000400000 */
[----:B------:R-:W-:Y:S01]  /*08a0*/  @!P4 FMUL R23, R0, R23 ;  /* 0x000000170017c220 */ /* 0x000fe20000400000 */
[----:B------:R-:W-:Y:S01]  /*08b0*/  FADD R20, R20, R25 ;  /* 0x0000001914147221 */ /* 0x000fe20000000000 */
[----:B------:R-:W-:Y:S01]  /*08c0*/  FADD R21, R26, R13 ;  /* 0x0000000d1a157221 */ /* 0x000fe20000000000 */
[----:B------:R-:W-:Y:S01]  /*08d0*/  FADD R10, R3, R10 ;  /* 0x0000000a030a7221 */ /* 0x000fe20000000000 */
[----:B------:R-:W-:Y:S01]  /*08e0*/  FADD R11, R23, R2 ;  /* 0x00000002170b7221 */ /* 0x000fe20000000000 */
[----:B-1----:R-:W-:-:S04]  /*08f0*/  IMAD.WIDE R6, R5, 0x4, R6 ;  /* 0x0000000405067825 */ /* 0x002fc800078e0206 */
[----:B------:R-:W-:Y:S01]  /*0900*/  FADD R2, R20, R10 ;  /* 0x0000000a14027221 */ /* 0x000fe20000000000 */
[----:B------:R-:W-:Y:S01]  /*0910*/  FADD R3, R21, R11 ;  /* 0x0000000b15037221 */ /* 0x000fe20000000000 */
[C---:B0-----:R-:W-:Y:S01]  /*0920*/  IMAD.WIDE R8, R5.reuse, 0x4, R8 ;  /* 0x0000000405087825 */ /* 0x041fe200078e0208 */
[----:B------:R-:W-:Y:S03]  /*0930*/  STG.E.64 desc[UR4][R6.64], R10 ;  /* 0x0000000a06007986 */ /* 0x000fe6000c101b04 */
[----:B--2---:R-:W-:Y:S01]  /*0940*/  IMAD.WIDE R16, R5, 0x4, R16 ;  /* 0x0000000405107825 */ /* 0x004fe200078e0210 */
[----:B------:R-:W-:Y:S04]  /*0950*/  STG.E.64 desc[UR4][R8.64], R20 ;  /* 0x0000001408007986 */ /* 0x000fe8000c101b04 */
[----:B------:R-:W-:Y:S01]  /*0960*/  STG.E.64 desc[UR4][R16.64], R2 ;  /* 0x0000000210007986 */ /* 0x000fe2000c101b04 */
[----:B------:R-:W-:Y:S05]  /*0970*/  EXIT ;  /* 0x000000000000794d */ /* 0x000fea0003800000 */
.L_x_0:
[----:B------:R-:W-:-:S00]  /*0980*/  BRA `(.L_x_0) ;  /* 0xfffffffc00fc7947 */ /* 0x000fc0000383ffff */
[----:B------:R-:W-:-:S00]  /*0990*/  NOP ;  /* 0x0000000000007918 */ /* 0x000fc00000000000 */
        /* <DEDUP_REMOVED lines=14> */
.L_x_1:


//--------------------- .nv.global.init           --------------------------
	.section	.nv.global.init,"aw",@progbits
.nv.global.init:
	.type		_$_str,@object
	.size		_$_str,(_$_str_$_2 - _$_str)
_$_str:
        /*0000*/ 	.byte	0x5f, 0x5f, 0x43, 0x55, 0x44, 0x41, 0x5f, 0x46, 0x54, 0x5a, 0x00
	.type		_$_str_$_2,@object
	.size		_$_str_$_2,(.L_1 - _$_str_$_2)
_$_str_$_2:
        /*000b*/ 	.byte	0x5f, 0x5f, 0x43, 0x55, 0x44, 0x41, 0x5f, 0x50, 0x52, 0x45, 0x43, 0x5f, 0x53, 0x51, 0x52, 0x54
        /*001b*/ 	.byte	0x00
.L_1:


//--------------------- .nv.constant0.triton_poi_fused__native_batch_norm_legit_no_training__prelu_kernel_add_40 --------------------------
	.section	.nv.constant0.triton_poi_fused__native_batch_norm_legit_no_training__prelu_kernel_add_40,"a",@progbits
	.sectionflags	@""
	.align	4
.nv.constant0.triton_poi_fused__native_batch_norm_legit_no_training__prelu_kernel_add_40:
	.zero		716
